	.headerflags	@"EF_CUDA_TEXMODE_UNIFIED EF_CUDA_64BIT_ADDRESS EF_CUDA_ACCELERATORS EF_CUDA_SM90 EF_CUDA_VIRTUAL_SM(EF_CUDA_SM90)"
	.elftype	@"ET_EXEC"


//--------------------- .nv.info                  --------------------------
	.section	.nv.info,"",@"SHT_CUDA_INFO"
	.align	4


	//----- nvinfo : EIATTR_REGCOUNT
	.align		4
        /*0000*/ 	.byte	0x04, 0x2f
        /*0002*/ 	.short	(.L_3 - .L_2)
	.align		4
.L_2:
        /*0004*/ 	.word	index@(triton_poi_fused__native_batch_norm_legit_no_training_add_convolution_max_pool2d_with_indices_relu_9)
        /*0008*/ 	.word	0x00000038


	//----- nvinfo : EIATTR_MIN_STACK_SIZE
	.align		4
.L_3:
        /*000c*/ 	.byte	0x04, 0x12
        /*000e*/ 	.short	(.L_5 - .L_4)
	.align		4
.L_4:
        /*0010*/ 	.word	index@(triton_poi_fused__native_batch_norm_legit_no_training_add_convolution_max_pool2d_with_indices_relu_9)
        /*0014*/ 	.word	0x00000000


	//----- nvinfo : EIATTR_FRAME_SIZE
	.align		4
.L_5:
        /*0018*/ 	.byte	0x04, 0x11
        /*001a*/ 	.short	(.L_7 - .L_6)
	.align		4
.L_6:
        /*001c*/ 	.word	index@(triton_poi_fused__native_batch_norm_legit_no_training_add_convolution_max_pool2d_with_indices_relu_9)
        /*0020*/ 	.word	0x00000000


	//----- nvinfo : EIATTR_MIN_STACK_SIZE
	.align		4
.L_7:
        /*0024*/ 	.byte	0x04, 0x12
        /*0026*/ 	.short	(.L_9 - .L_8)
	.align		4
.L_8:
        /*0028*/ 	.word	index@(triton_poi_fused__native_batch_norm_legit_no_training_add_convolution_max_pool2d_with_indices_relu_9)
        /*002c*/ 	.word	0x00000000
.L_9:


//--------------------- .nv.info.triton_poi_fused__native_batch_norm_legit_no_training_add_convolution_max_pool2d_with_indices_relu_9 --------------------------
	.section	.nv.info.triton_poi_fused__native_batch_norm_legit_no_training_add_convolution_max_pool2d_with_indices_relu_9,"",@"SHT_CUDA_INFO"
	.sectionflags	@""
	.align	4


	//----- nvinfo : EIATTR_CUDA_API_VERSION
	.align		4
        /*0000*/ 	.byte	0x04, 0x37
        /*0002*/ 	.short	(.L_11 - .L_10)
.L_10:
        /*0004*/ 	.word	0x0000007c


	//----- nvinfo : EIATTR_KPARAM_INFO
	.align		4
.L_11:
        /*0008*/ 	.byte	0x04, 0x17
        /*000a*/ 	.short	(.L_13 - .L_12)
.L_12:
        /*000c*/ 	.word	0x00000000
        /*0010*/ 	.short	0x000d
        /*0012*/ 	.short	0x0068
        /*0014*/ 	.byte	0x00, 0xf0, 0x11, 0x00


	//----- nvinfo : EIATTR_KPARAM_INFO
	.align		4
.L_13:
        /*0018*/ 	.byte	0x04, 0x17
        /*001a*/ 	.short	(.L_15 - .L_14)
.L_14:
        /*001c*/ 	.word	0x00000000
        /*0020*/ 	.short	0x000c
        /*0022*/ 	.short	0x0060
        /*0024*/ 	.byte	0x00, 0xf4, 0x21, 0x00


	//----- nvinfo : EIATTR_KPARAM_INFO
	.align		4
.L_15:
        /*0028*/ 	.byte	0x04, 0x17
        /*002a*/ 	.short	(.L_17 - .L_16)
.L_16:
        /*002c*/ 	.word	0x00000000
        /*0030*/ 	.short	0x000b
        /*0032*/ 	.short	0x0058
        /*0034*/ 	.byte	0x00, 0xf4, 0x21, 0x00


	//----- nvinfo : EIATTR_KPARAM_INFO
	.align		4
.L_17:
        /*0038*/ 	.byte	0x04, 0x17
        /*003a*/ 	.short	(.L_19 - .L_18)
.L_18:
        /*003c*/ 	.word	0x00000000
        /*0040*/ 	.short	0x000a
        /*0042*/ 	.short	0x0050
        /*0044*/ 	.byte	0x00, 0xf4, 0x21, 0x00


	//----- nvinfo : EIATTR_KPARAM_INFO
	.align		4
.L_19:
        /*0048*/ 	.byte	0x04, 0x17
        /*004a*/ 	.short	(.L_21 - .L_20)
.L_20:
        /*004c*/ 	.word	0x00000000
        /*0050*/ 	.short	0x0009
        /*0052*/ 	.short	0x0048
        /*0054*/ 	.byte	0x00, 0xf4, 0x21, 0x00


	//----- nvinfo : EIATTR_KPARAM_INFO
	.align		4
.L_21:
        /*0058*/ 	.byte	0x04, 0x17
        /*005a*/ 	.short	(.L_23 - .L_22)
.L_22:
        /*005c*/ 	.word	0x00000000
        /*0060*/ 	.short	0x0008
        /*0062*/ 	.short	0x0040
        /*0064*/ 	.byte	0x00, 0xf4, 0x21, 0x00


	//----- nvinfo : EIATTR_KPARAM_INFO
	.align		4
.L_23:
        /*0068*/ 	.byte	0x04, 0x17
        /*006a*/ 	.short	(.L_25 - .L_24)
.L_24:
        /*006c*/ 	.word	0x00000000
        /*0070*/ 	.short	0x0007
        /*0072*/ 	.short	0x0038
        /*0074*/ 	.byte	0x00, 0xf4, 0x21, 0x00


	//----- nvinfo : EIATTR_KPARAM_INFO
	.align		4
.L_25:
        /*0078*/ 	.byte	0x04, 0x17
        /*007a*/ 	.short	(.L_27 - .L_26)
.L_26:
        /*007c*/ 	.word	0x00000000
        /*0080*/ 	.short	0x0006
        /*0082*/ 	.short	0x0030
        /*0084*/ 	.byte	0x00, 0xf4, 0x21, 0x00


	//----- nvinfo : EIATTR_KPARAM_INFO
	.align		4
.L_27:
        /*0088*/ 	.byte	0x04, 0x17
        /*008a*/ 	.short	(.L_29 - .L_28)
.L_28:
        /*008c*/ 	.word	0x00000000
        /*0090*/ 	.short	0x0005
        /*0092*/ 	.short	0x0028
        /*0094*/ 	.byte	0x00, 0xf4, 0x21, 0x00


	//----- nvinfo : EIATTR_KPARAM_INFO
	.align		4
.L_29:
        /*0098*/ 	.byte	0x04, 0x17
        /*009a*/ 	.short	(.L_31 - .L_30)
.L_30:
        /*009c*/ 	.word	0x00000000
        /*00a0*/ 	.short	0x0004
        /*00a2*/ 	.short	0x0020
        /*00a4*/ 	.byte	0x00, 0xf4, 0x21, 0x00


	//----- nvinfo : EIATTR_KPARAM_INFO
	.align		4
.L_31:
        /*00a8*/ 	.byte	0x04, 0x17
        /*00aa*/ 	.short	(.L_33 - .L_32)
.L_32:
        /*00ac*/ 	.word	0x00000000
        /*00b0*/ 	.short	0x0003
        /*00b2*/ 	.short	0x0018
        /*00b4*/ 	.byte	0x00, 0xf4, 0x21, 0x00


	//----- nvinfo : EIATTR_KPARAM_INFO
	.align		4
.L_33:
        /*00b8*/ 	.byte	0x04, 0x17
        /*00ba*/ 	.short	(.L_35 - .L_34)
.L_34:
        /*00bc*/ 	.word	0x00000000
        /*00c0*/ 	.short	0x0002
        /*00c2*/ 	.short	0x0010
        /*00c4*/ 	.byte	0x00, 0xf4, 0x21, 0x00


	//----- nvinfo : EIATTR_KPARAM_INFO
	.align		4
.L_35:
        /*00c8*/ 	.byte	0x04, 0x17
        /*00ca*/ 	.short	(.L_37 - .L_36)
.L_36:
        /*00cc*/ 	.word	0x00000000
        /*00d0*/ 	.short	0x0001
        /*00d2*/ 	.short	0x0008
        /*00d4*/ 	.byte	0x00, 0xf4, 0x21, 0x00


	//----- nvinfo : EIATTR_KPARAM_INFO
	.align		4
.L_37:
        /*00d8*/ 	.byte	0x04, 0x17
        /*00da*/ 	.short	(.L_39 - .L_38)
.L_38:
        /*00dc*/ 	.word	0x00000000
        /*00e0*/ 	.short	0x0000
        /*00e2*/ 	.short	0x0000
        /*00e4*/ 	.byte	0x00, 0xf4, 0x21, 0x00


	//----- nvinfo : EIATTR_SPARSE_MMA_MASK
	.align		4
.L_39:
        /*00e8*/ 	.byte	0x03, 0x50
        /*00ea*/ 	.short	0x0000


	//----- nvinfo : EIATTR_MAXREG_COUNT
	.align		4
        /*00ec*/ 	.byte	0x03, 0x1b
        /*00ee*/ 	.short	0x00ff


	//----- nvinfo : EIATTR_EXIT_INSTR_OFFSETS
	.align		4
        /*00f0*/ 	.byte	0x04, 0x1c
        /*00f2*/ 	.short	(.L_41 - .L_40)


	//   ....[0]....
.L_40:
        /*00f4*/ 	.word	0x000015a0


	//----- nvinfo : EIATTR_REQNTID
	.align		4
.L_41:
        /*00f8*/ 	.byte	0x04, 0x10
        /*00fa*/ 	.short	(.L_43 - .L_42)
.L_42:
        /*00fc*/ 	.word	0x00000080
        /*0100*/ 	.word	0x00000001
        /*0104*/ 	.word	0x00000001


	//----- nvinfo : EIATTR_CBANK_PARAM_SIZE
	.align		4
.L_43:
        /*0108*/ 	.byte	0x03, 0x19
        /*010a*/ 	.short	0x006c


	//----- nvinfo : EIATTR_PARAM_CBANK
	.align		4
        /*010c*/ 	.byte	0x04, 0x0a
        /*010e*/ 	.short	(.L_45 - .L_44)
	.align		4
.L_44:
        /*0110*/ 	.word	index@(.nv.constant0.triton_poi_fused__native_batch_norm_legit_no_training_add_convolution_max_pool2d_with_indices_relu_9)
        /*0114*/ 	.short	0x0210
        /*0116*/ 	.short	0x006c


	//----- nvinfo : EIATTR_SW_WAR
	.align		4
.L_45:
        /*0118*/ 	.byte	0x04, 0x36
        /*011a*/ 	.short	(.L_47 - .L_46)
.L_46:
        /*011c*/ 	.word	0x00000008
.L_47:


//--------------------- .nv.callgraph             --------------------------
	.section	.nv.callgraph,"",@"SHT_CUDA_CALLGRAPH"
	.align	4
	.sectionentsize	8
	.align		4
        /*0000*/ 	.word	0x00000000
	.align		4
        /*0004*/ 	.word	0xffffffff
	.align		4
        /*0008*/ 	.word	0x00000000
	.align		4
        /*000c*/ 	.word	0xfffffffe
	.align		4
        /*0010*/ 	.word	0x00000000
	.align		4
        /*0014*/ 	.word	0xfffffffd
	.align		4
        /*0018*/ 	.word	0x00000000
	.align		4
        /*001c*/ 	.word	0xfffffffc


//--------------------- .nv.constant4             --------------------------
	.section	.nv.constant4,"a",@progbits
	.align	8
	.align		8
.nv.constant4:
        /*0000*/ 	.dword	_$_str
	.align		8
        /*0008*/ 	.dword	_$_str_$_2


//--------------------- .text.triton_poi_fused__native_batch_norm_legit_no_training_add_convolution_max_pool2d_with_indices_relu_9 --------------------------
	.section	.text.triton_poi_fused__native_batch_norm_legit_no_training_add_convolution_max_pool2d_with_indices_relu_9,"ax",@progbits
	.align	128
        .global         triton_poi_fused__native_batch_norm_legit_no_training_add_convolution_max_pool2d_with_indices_relu_9
        .type           triton_poi_fused__native_batch_norm_legit_no_training_add_convolution_max_pool2d_with_indices_relu_9,@function
        .size           triton_poi_fused__native_batch_norm_legit_no_training_add_convolution_max_pool2d_with_indices_relu_9,(.L_x_1 - triton_poi_fused__native_batch_norm_legit_no_training_add_convolution_max_pool2d_with_indices_relu_9)
        .other          triton_poi_fused__native_batch_norm_legit_no_training_add_convolution_max_pool2d_with_indices_relu_9,@"STO_CUDA_ENTRY STV_DEFAULT"
triton_poi_fused__native_batch_norm_legit_no_training_add_convolution_max_pool2d_with_indices_relu_9:
.text.triton_poi_fused__native_batch_norm_legit_no_training_add_convolution_max_pool2d_with_indices_relu_9:
[----:B------:R-:W-:Y:S01]  /*0000*/  LDC R1, c[0x0][0x28] ;  /* 0x00000a00ff017b82 */ /* 0x000fe20000000800 */
[----:B------:R-:W1:Y:S07]  /*0010*/  S2R R0, SR_TID.X ;  /* 0x0000000000007919 */ /* 0x000e6e0000002100 */
[----:B------:R-:W2:Y:S01]  /*0020*/  LDC.64 R32, c[0x0][0x220] ;  /* 0x00008800ff207b82 */ /* 0x000ea20000000a00 */
[----:B------:R-:W-:Y:S01]  /*0030*/  ULDC.64 UR4, c[0x0][0x208] ;  /* 0x0000820000047ab9 */ /* 0x000fe20000000a00 */
[----:B------:R-:W3:Y:S06]  /*0040*/  S2R R3, SR_CTAID.X ;  /* 0x0000000000037919 */ /* 0x000eec0000002500 */
[----:B------:R-:W4:Y:S08]  /*0050*/  LDC.64 R24, c[0x0][0x218] ;  /* 0x00008600ff187b82 */ /* 0x000f300000000a00 */
[----:B------:R-:W5:Y:S01]  /*0060*/  LDC.64 R52, c[0x0][0x210] ;  /* 0x00008400ff347b82 */ /* 0x000f620000000a00 */
[----:B-1----:R-:W-:Y:S01]  /*0070*/  IMAD.SHL.U32 R0, R0, 0x4, RZ ;  /* 0x0000000400007824 */ /* 0x002fe200078e00ff */
[----:B---3--:R-:W-:-:S04]  /*0080*/  SHF.R.S32.HI R5, RZ, 0x15, R3 ;  /* 0x00000015ff057819 */ /* 0x008fc80000011403 */
[----:B------:R-:W-:Y:S02]  /*0090*/  LOP3.LUT R0, R0, 0x1fc, RZ, 0xc0, !PT ;  /* 0x000001fc00007812 */ /* 0x000fe400078ec0ff */
[----:B------:R-:W-:-:S03]  /*00a0*/  SGXT R5, R5, 0x1 ;  /* 0x000000010505781a */ /* 0x000fc60000000200 */
[----:B------:R-:W-:-:S05]  /*00b0*/  IMAD R2, R3, 0x400, R0 ;  /* 0x0000040003027824 */ /* 0x000fca00078e0200 */
[----:B------:R-:W-:Y:S02]  /*00c0*/  SHF.R.S32.HI R3, RZ, 0x1f, R2 ;  /* 0x0000001fff037819 */ /* 0x000fe40000011402 */
[-C--:B------:R-:W-:Y:S02]  /*00d0*/  LEA.HI R0, R5, R2.reuse, RZ, 0xb ;  /* 0x0000000205007211 */ /* 0x080fe400078f58ff */
[----:B------:R-:W-:-:S03]  /*00e0*/  LEA.HI R3, R3, R2, RZ, 0x7 ;  /* 0x0000000203037211 */ /* 0x000fc600078f38ff */
[----:B------:R-:W-:Y:S01]  /*00f0*/  IMAD.SHL.U32 R0, R0, 0x4, RZ ;  /* 0x0000000400007824 */ /* 0x000fe200078e00ff */
[----:B------:R-:W-:Y:S02]  /*0100*/  SHF.R.S32.HI R4, RZ, 0x7, R3 ;  /* 0x00000007ff047819 */ /* 0x000fe40000011403 */
[----:B------:R-:W-:Y:S02]  /*0110*/  LOP3.LUT R3, R3, 0xffffff80, RZ, 0xc0, !PT ;  /* 0xffffff8003037812 */ /* 0x000fe400078ec0ff */
[----:B------:R-:W-:Y:S02]  /*0120*/  LEA.HI R6, R4, R4, RZ, 0x4 ;  /* 0x0000000404067211 */ /* 0x000fe400078f20ff */
[----:B------:R-:W-:Y:S01]  /*0130*/  LOP3.LUT R7, R0, 0xffffe000, RZ, 0xc0, !PT ;  /* 0xffffe00000077812 */ /* 0x000fe200078ec0ff */
[----:B------:R-:W-:Y:S01]  /*0140*/  IMAD.IADD R0, R2, 0x1, -R3 ;  /* 0x0000000102007824 */ /* 0x000fe200078e0a03 */
[----:B------:R-:W-:-:S03]  /*0150*/  LOP3.LUT R3, R6, 0xfffff0, RZ, 0xc0, !PT ;  /* 0x00fffff006037812 */ /* 0x000fc600078ec0ff */
[----:B------:R-:W-:Y:S02]  /*0160*/  IMAD.IADD R6, R0, 0x1, R7 ;  /* 0x0000000100067824 */ /* 0x000fe400078e0207 */
[----:B------:R-:W-:Y:S02]  /*0170*/  IMAD.IADD R3, R4, 0x1, -R3 ;  /* 0x0000000104037824 */ /* 0x000fe400078e0a03 */
[----:B------:R-:W-:Y:S02]  /*0180*/  VIADD R4, R2, 0x200 ;  /* 0x0000020002047836 */ /* 0x000fe40000000000 */
[----:B------:R-:W-:-:S03]  /*0190*/  IMAD R3, R3, 0x100, R6 ;  /* 0x0000010003037824 */ /* 0x000fc600078e0206 */
[-C--:B------:R-:W-:Y:S01]  /*01a0*/  LEA.HI R6, R5, R4.reuse, RZ, 0x7 ;  /* 0x0000000405067211 */ /* 0x080fe200078f38ff */
[----:B------:R-:W-:Y:S01]  /*01b0*/  VIADD R13, R3, 0x80 ;  /* 0x00000080030d7836 */ /* 0x000fe20000000000 */
[----:B------:R-:W-:Y:S01]  /*01c0*/  LEA.HI R4, R5, R4, RZ, 0xb ;  /* 0x0000000405047211 */ /* 0x000fe200078f58ff */
[----:B--2---:R-:W-:Y:S01]  /*01d0*/  IMAD.WIDE R16, R3, 0x4, R32 ;  /* 0x0000000403107825 */ /* 0x004fe200078e0220 */
[----:B------:R-:W-:-:S03]  /*01e0*/  SHF.R.S32.HI R6, RZ, 0x7, R6 ;  /* 0x00000007ff067819 */ /* 0x000fc60000011406 */
[--C-:B------:R-:W-:Y:S02]  /*01f0*/  IMAD.WIDE R12, R13, 0x4, R32.reuse ;  /* 0x000000040d0c7825 */ /* 0x100fe400078e0220 */
[----:B------:R-:W2:Y:S02]  /*0200*/  LDG.E.128 R16, desc[UR4][R16.64] ;  /* 0x0000000410107981 */ /* 0x000ea4000c1e1d00 */
[----:B------:R-:W-:Y:S01]  /*0210*/  IMAD.SHL.U32 R5, R4, 0x4, RZ ;  /* 0x0000000404057824 */ /* 0x000fe200078e00ff */
[----:B------:R-:W-:Y:S01]  /*0220*/  LEA.HI R4, R6, R6, RZ, 0x4 ;  /* 0x0000000606047211 */ /* 0x000fe200078f20ff */
[----:B------:R-:W2:Y:S01]  /*0230*/  LDG.E.128 R12, desc[UR4][R12.64] ;  /* 0x000000040c0c7981 */ /* 0x000ea2000c1e1d00 */
[----:B------:R-:W-:Y:S02]  /*0240*/  VIADD R37, R3, 0x1000 ;  /* 0x0000100003257836 */ /* 0x000fe40000000000 */
[----:B------:R-:W-:Y:S02]  /*0250*/  LOP3.LUT R7, R5, 0xffffe000, RZ, 0xc0, !PT ;  /* 0xffffe00005077812 */ /* 0x000fe400078ec0ff */
[----:B------:R-:W-:Y:S01]  /*0260*/  LOP3.LUT R5, R4, 0xfffff0, RZ, 0xc0, !PT ;  /* 0x00fffff004057812 */ /* 0x000fe200078ec0ff */
[----:B------:R-:W-:-:S04]  /*0270*/  IMAD.WIDE R36, R37, 0x4, R32 ;  /* 0x0000000425247825 */ /* 0x000fc800078e0220 */
[----:B------:R-:W-:Y:S02]  /*0280*/  IMAD.IADD R5, R6, 0x1, -R5 ;  /* 0x0000000106057824 */ /* 0x000fe400078e0a05 */
[----:B------:R-:W-:Y:S01]  /*0290*/  IMAD.IADD R4, R0, 0x1, R7 ;  /* 0x0000000100047824 */ /* 0x000fe200078e0207 */
[----:B------:R-:W3:Y:S03]  /*02a0*/  LDG.E.128 R36, desc[UR4][R36.64] ;  /* 0x0000000424247981 */ /* 0x000ee6000c1e1d00 */
[----:B------:R-:W-:-:S04]  /*02b0*/  IMAD R27, R5, 0x100, R4 ;  /* 0x00000100051b7824 */ /* 0x000fc800078e0204 */
[C---:B------:R-:W-:Y:S02]  /*02c0*/  VIADD R5, R27.reuse, 0x80 ;  /* 0x000000801b057836 */ /* 0x040fe40000000000 */
[----:B------:R-:W-:-:S04]  /*02d0*/  IMAD.WIDE R8, R27, 0x4, R32 ;  /* 0x000000041b087825 */ /* 0x000fc800078e0220 */
[----:B------:R-:W-:Y:S02]  /*02e0*/  IMAD.WIDE R4, R5, 0x4, R32 ;  /* 0x0000000405047825 */ /* 0x000fe400078e0220 */
[----:B------:R-:W3:Y:S04]  /*02f0*/  LDG.E.128 R8, desc[UR4][R8.64] ;  /* 0x0000000408087981 */ /* 0x000ee8000c1e1d00 */
[----:B------:R-:W3:Y:S01]  /*0300*/  LDG.E.128 R4, desc[UR4][R4.64] ;  /* 0x0000000404047981 */ /* 0x000ee2000c1e1d00 */
[----:B------:R-:W-:-:S04]  /*0310*/  VIADD R21, R27, 0x1000 ;  /* 0x000010001b157836 */ /* 0x000fc80000000000 */
[----:B------:R-:W-:-:S04]  /*0320*/  IMAD.WIDE R20, R21, 0x4, R32 ;  /* 0x0000000415147825 */ /* 0x000fc800078e0220 */
[----:B----4-:R-:W-:Y:S02]  /*0330*/  IMAD.WIDE R24, R0, 0x4, R24 ;  /* 0x0000000400187825 */ /* 0x010fe400078e0218 */
[----:B------:R-:W4:Y:S02]  /*0340*/  LDG.E.128 R20, desc[UR4][R20.64] ;  /* 0x0000000414147981 */ /* 0x000f24000c1e1d00 */
[----:B------:R-:W-:Y:S02]  /*0350*/  VIADD R29, R3, 0x1080 ;  /* 0x00001080031d7836 */ /* 0x000fe40000000000 */
[----:B------:R1:W4:Y:S01]  /*0360*/  LDG.E.EL.128 R40, desc[UR4][R24.64] ;  /* 0x0000000418287981 */ /* 0x000322000c2e1d00 */
[----:B------:R-:W-:Y:S02]  /*0370*/  VIADD R27, R27, 0x1080 ;  /* 0x000010801b1b7836 */ /* 0x000fe40000000000 */
[----:B------:R-:W-:-:S04]  /*0380*/  IMAD.WIDE R28, R29, 0x4, R32 ;  /* 0x000000041d1c7825 */ /* 0x000fc800078e0220 */
[----:B------:R-:W-:Y:S02]  /*0390*/  IMAD.WIDE R32, R27, 0x4, R32 ;  /* 0x000000041b207825 */ /* 0x000fe400078e0220 */
[----:B------:R-:W4:Y:S02]  /*03a0*/  LDG.E.128 R28, desc[UR4][R28.64] ;  /* 0x000000041c1c7981 */ /* 0x000f24000c1e1d00 */
[----:B-----5:R-:W-:Y:S02]  /*03b0*/  IMAD.WIDE R52, R2, 0x4, R52 ;  /* 0x0000000402347825 */ /* 0x020fe400078e0234 */
[----:B------:R-:W5:Y:S01]  /*03c0*/  LDG.E.128 R32, desc[UR4][R32.64] ;  /* 0x0000000420207981 */ /* 0x000f62000c1e1d00 */
[C---:B--2---:R-:W-:Y:S02]  /*03d0*/  FSETP.GT.AND P0, PT, R12.reuse, R16, PT ;  /* 0x000000100c00720b */ /* 0x044fe40003f04000 */
[----:B------:R-:W-:Y:S02]  /*03e0*/  FSETP.GT.AND P2, PT, R15, R19, PT ;  /* 0x000000130f00720b */ /* 0x000fe40003f44000 */
[----:B------:R-:W-:-:S02]  /*03f0*/  FSETP.NAN.AND P1, PT, R12, R12, PT ;  /* 0x0000000c0c00720b */ /* 0x000fc40003f28000 */
[----:B------:R-:W-:Y:S02]  /*0400*/  FSETP.GT.AND P3, PT, R13, R17, PT ;  /* 0x000000110d00720b */ /* 0x000fe40003f64000 */
[----:B------:R-:W-:Y:S02]  /*0410*/  FSETP.NAN.AND P5, PT, R15, R15, PT ;  /* 0x0000000f0f00720b */ /* 0x000fe40003fa8000 */
[----:B------:R-:W-:Y:S01]  /*0420*/  FSETP.NAN.AND P4, PT, R13, R13, PT ;  /* 0x0000000d0d00720b */ /* 0x000fe20003f88000 */
[----:B------:R-:W-:Y:S01]  /*0430*/  IMAD.MOV.U32 R3, RZ, RZ, 0x3e800000 ;  /* 0x3e800000ff037424 */ /* 0x000fe200078e00ff */
[----:B------:R-:W2:Y:S01]  /*0440*/  LDG.E.128 R44, desc[UR4][R52.64+0x800] ;  /* 0x00080004342c7981 */ /* 0x000ea2000c1e1d00 */
[----:B------:R-:W-:Y:S02]  /*0450*/  @!P0 SEL R12, R12, R16, P1 ;  /* 0x000000100c0c8207 */ /* 0x000fe40000800000 */
[----:B------:R-:W-:Y:S01]  /*0460*/  FSETP.GT.AND P0, PT, R14, R18, PT ;  /* 0x000000120e00720b */ /* 0x000fe20003f04000 */
[----:B------:R-:W2:Y:S01]  /*0470*/  LDG.E.128 R48, desc[UR4][R52.64] ;  /* 0x0000000434307981 */ /* 0x000ea2000c1e1d00 */
[----:B---3--:R-:W-:-:S02]  /*0480*/  FSETP.NAN.AND P1, PT, R39, R39, PT ;  /* 0x000000272700720b */ /* 0x008fc40003f28000 */
[----:B------:R-:W-:Y:S02]  /*0490*/  @!P2 SEL R15, R15, R19, P5 ;  /* 0x000000130f0fa207 */ /* 0x000fe40002800000 */
[----:B------:R-:W-:Y:S02]  /*04a0*/  @!P3 SEL R13, R13, R17, P4 ;  /* 0x000000110d0db207 */ /* 0x000fe40002000000 */
[----:B------:R-:W-:Y:S02]  /*04b0*/  FSETP.NAN.AND P4, PT, R14, R14, PT ;  /* 0x0000000e0e00720b */ /* 0x000fe40003f88000 */
[----:B------:R-:W-:Y:S02]  /*04c0*/  FSETP.GEU.AND P5, PT, R15, R39, PT ;  /* 0x000000270f00720b */ /* 0x000fe40003fae000 */
[----:B------:R-:W-:Y:S02]  /*04d0*/  FSETP.NAN.AND P2, PT, R38, R38, PT ;  /* 0x000000262600720b */ /* 0x000fe40003f48000 */
[----:B------:R-:W-:-:S02]  /*04e0*/  FSETP.NAN.AND P3, PT, R37, R37, PT ;  /* 0x000000252500720b */ /* 0x000fc40003f68000 */
[----:B------:R-:W-:Y:S02]  /*04f0*/  @!P0 SEL R14, R14, R18, P4 ;  /* 0x000000120e0e8207 */ /* 0x000fe40002000000 */
[----:B------:R-:W-:Y:S02]  /*0500*/  @!P1 SEL R39, R39, R15, !P5 ;  /* 0x0000000f27279207 */ /* 0x000fe40006800000 */
[----:B------:R-:W-:Y:S02]  /*0510*/  FSETP.GT.AND P4, PT, R4, R8, PT ;  /* 0x000000080400720b */ /* 0x000fe40003f84000 */
[----:B------:R-:W-:Y:S02]  /*0520*/  FSETP.GT.AND P1, PT, R5, R9, PT ;  /* 0x000000090500720b */ /* 0x000fe40003f24000 */
[----:B------:R-:W-:Y:S02]  /*0530*/  FSETP.GEU.AND P5, PT, R14, R38, PT ;  /* 0x000000260e00720b */ /* 0x000fe40003fae000 */
[----:B------:R-:W-:-:S02]  /*0540*/  FSETP.GEU.AND P6, PT, R13, R37, PT ;  /* 0x000000250d00720b */ /* 0x000fc40003fce000 */
[----:B------:R-:W-:Y:S02]  /*0550*/  @!P2 SEL R38, R38, R14, !P5 ;  /* 0x0000000e2626a207 */ /* 0x000fe40006800000 */
[----:B------:R-:W-:Y:S02]  /*0560*/  @!P3 SEL R37, R37, R13, !P6 ;  /* 0x0000000d2525b207 */ /* 0x000fe40007000000 */
[C---:B------:R-:W-:Y:S02]  /*0570*/  FSETP.NAN.AND P2, PT, R4.reuse, R4, PT ;  /* 0x000000040400720b */ /* 0x040fe40003f48000 */
[C---:B------:R-:W-:Y:S02]  /*0580*/  FSETP.NAN.AND P3, PT, R5.reuse, R5, PT ;  /* 0x000000050500720b */ /* 0x040fe40003f68000 */
[----:B------:R-:W-:Y:S02]  /*0590*/  @!P4 SEL R4, R4, R8, P2 ;  /* 0x000000080404c207 */ /* 0x000fe40001000000 */
[----:B------:R-:W-:-:S02]  /*05a0*/  @!P1 SEL R5, R5, R9, P3 ;  /* 0x0000000905059207 */ /* 0x000fc40001800000 */
[----:B------:R-:W1:Y:S01]  /*05b0*/  LDC.64 R8, c[0x0][0x230] ;  /* 0x00008c00ff087b82 */ /* 0x000e620000000a00 */
[-C--:B------:R-:W-:Y:S02]  /*05c0*/  FSETP.NAN.AND P0, PT, R36, R36.reuse, PT ;  /* 0x000000242400720b */ /* 0x080fe40003f08000 */
[----:B------:R-:W-:Y:S02]  /*05d0*/  FSETP.GEU.AND P5, PT, R12, R36, PT ;  /* 0x000000240c00720b */ /* 0x000fe40003fae000 */
[C---:B------:R-:W-:Y:S02]  /*05e0*/  FSETP.GT.AND P1, PT, R7.reuse, R11, PT ;  /* 0x0000000b0700720b */ /* 0x040fe40003f24000 */
[----:B------:R-:W-:-:S07]  /*05f0*/  FSETP.NAN.AND P3, PT, R7, R7, PT ;  /* 0x000000070700720b */ /* 0x000fce0003f68000 */
[----:B------:R-:W-:Y:S01]  /*0600*/  @!P0 SEL R36, R36, R12, !P5 ;  /* 0x0000000c24248207 */ /* 0x000fe20006800000 */
[----:B-1----:R-:W-:-:S06]  /*0610*/  IMAD.WIDE R24, R0, 0x4, R8 ;  /* 0x0000000400187825 */ /* 0x002fcc00078e0208 */
[----:B------:R-:W3:Y:S01]  /*0620*/  LDG.E.EL.128 R24, desc[UR4][R24.64] ;  /* 0x0000000418187981 */ /* 0x000ee2000c2e1d00 */
[C---:B------:R-:W-:Y:S02]  /*0630*/  FSETP.GT.AND P0, PT, R6.reuse, R10, PT ;  /* 0x0000000a0600720b */ /* 0x040fe40003f04000 */
[----:B------:R-:W-:Y:S02]  /*0640*/  @!P1 SEL R7, R7, R11, P3 ;  /* 0x0000000b07079207 */ /* 0x000fe40001800000 */
[----:B------:R-:W-:Y:S02]  /*0650*/  FSETP.NAN.AND P2, PT, R6, R6, PT ;  /* 0x000000060600720b */ /* 0x000fe40003f48000 */
[-C--:B----4-:R-:W-:Y:S02]  /*0660*/  FSETP.NAN.AND P1, PT, R21, R21.reuse, PT ;  /* 0x000000151500720b */ /* 0x090fe40003f28000 */
[----:B------:R-:W-:-:S05]  /*0670*/  FSETP.GEU.AND P3, PT, R5, R21, PT ;  /* 0x000000150500720b */ /* 0x000fca0003f6e000 */
[----:B------:R-:W-:Y:S02]  /*0680*/  @!P0 SEL R6, R6, R10, P2 ;  /* 0x0000000a06068207 */ /* 0x000fe40001000000 */
[-C--:B------:R-:W-:Y:S02]  /*0690*/  FSETP.NAN.AND P0, PT, R22, R22.reuse, PT ;  /* 0x000000161600720b */ /* 0x080fe40003f08000 */
[----:B------:R-:W-:Y:S02]  /*06a0*/  FSETP.GEU.AND P2, PT, R6, R22, PT ;  /* 0x000000160600720b */ /* 0x000fe40003f4e000 */
[----:B------:R-:W-:Y:S02]  /*06b0*/  @!P1 SEL R21, R21, R5, !P3 ;  /* 0x0000000515159207 */ /* 0x000fe40005800000 */
[-C--:B------:R-:W-:Y:S02]  /*06c0*/  FSETP.NAN.AND P1, PT, R20, R20.reuse, PT ;  /* 0x000000141400720b */ /* 0x080fe40003f28000 */
[----:B------:R-:W-:-:S05]  /*06d0*/  FSETP.GEU.AND P3, PT, R4, R20, PT ;  /* 0x000000140400720b */ /* 0x000fca0003f6e000 */
[----:B------:R-:W-:Y:S02]  /*06e0*/  @!P0 SEL R22, R22, R6, !P2 ;  /* 0x0000000616168207 */ /* 0x000fe40005000000 */
[-C--:B------:R-:W-:Y:S02]  /*06f0*/  FSETP.NAN.AND P0, PT, R23, R23.reuse, PT ;  /* 0x000000171700720b */ /* 0x080fe40003f08000 */
[----:B------:R-:W-:Y:S02]  /*0700*/  FSETP.NAN.AND P4, PT, R28, R28, PT ;  /* 0x0000001c1c00720b */ /* 0x000fe40003f88000 */
[----:B------:R-:W-:Y:S02]  /*0710*/  @!P1 SEL R20, R20, R4, !P3 ;  /* 0x0000000414149207 */ /* 0x000fe40005800000 */
[----:B------:R-:W-:Y:S02]  /*0720*/  FSETP.GEU.AND P2, PT, R7, R23, PT ;  /* 0x000000170700720b */ /* 0x000fe40003f4e000 */
[----:B------:R-:W-:-:S05]  /*0730*/  FSETP.GEU.AND P5, PT, R36, R28, PT ;  /* 0x0000001c2400720b */ /* 0x000fca0003fae000 */
[----:B------:R-:W-:Y:S02]  /*0740*/  @!P0 SEL R23, R23, R7, !P2 ;  /* 0x0000000717178207 */ /* 0x000fe40005000000 */
[----:B------:R-:W-:Y:S01]  /*0750*/  @!P4 SEL R28, R28, R36, !P5 ;  /* 0x000000241c1cc207 */ /* 0x000fe20006800000 */
[----:B---3--:R-:W-:-:S04]  /*0760*/  FADD R24, R24, 9.9999997473787516356e-06 ;  /* 0x3727c5ac18187421 */ /* 0x008fc80000000000 */
[----:B------:R-:W1:Y:S01]  /*0770*/  MUFU.SQRT R8, R24 ;  /* 0x0000001800087308 */ /* 0x000e620000002000 */
[----:B------:R-:W-:Y:S01]  /*0780*/  FADD R25, R25, 9.9999997473787516356e-06 ;  /* 0x3727c5ac19197421 */ /* 0x000fe20000000000 */
[----:B------:R-:W-:-:S06]  /*0790*/  FADD R26, R26, 9.9999997473787516356e-06 ;  /* 0x3727c5ac1a1a7421 */ /* 0x000fcc0000000000 */
[----:B------:R-:W3:Y:S08]  /*07a0*/  MUFU.SQRT R12, R25 ;  /* 0x00000019000c7308 */ /* 0x000ef00000002000 */
[----:B------:R-:W4:Y:S01]  /*07b0*/  MUFU.SQRT R13, R26 ;  /* 0x0000001a000d7308 */ /* 0x000f220000002000 */
[C---:B-1----:R-:W-:Y:S01]  /*07c0*/  FSETP.GT.AND P3, PT, R8.reuse, 8.50705917302346158658e+37, PT ;  /* 0x7e8000000800780b */ /* 0x042fe20003f64000 */
[--C-:B--2---:R-:W-:Y:S01]  /*07d0*/  FADD R6, R45, R41.reuse ;  /* 0x000000292d067221 */ /* 0x104fe20000000000 */
[----:B------:R-:W-:Y:S01]  /*07e0*/  FSETP.GEU.AND P0, PT, R8, 1.175494350822287508e-38, PT ;  /* 0x008000000800780b */ /* 0x000fe20003f0e000 */
[--C-:B------:R-:W-:Y:S01]  /*07f0*/  FADD R7, R44, R40.reuse ;  /* 0x000000282c077221 */ /* 0x100fe20000000000 */
[----:B------:R-:W-:Y:S01]  /*0800*/  FADD R4, R49, R41 ;  /* 0x0000002931047221 */ /* 0x000fe20000000000 */
[----:B------:R-:W-:Y:S01]  /*0810*/  FADD R5, R48, R40 ;  /* 0x0000002830057221 */ /* 0x000fe20000000000 */
[----:B---3--:R-:W-:Y:S01]  /*0820*/  FSETP.GT.AND P2, PT, R12, 8.50705917302346158658e+37, PT ;  /* 0x7e8000000c00780b */ /* 0x008fe20003f44000 */
[--C-:B------:R-:W-:Y:S01]  /*0830*/  FADD R9, R50, R42.reuse ;  /* 0x0000002a32097221 */ /* 0x100fe20000000000 */
[----:B------:R-:W-:Y:S01]  /*0840*/  FSETP.GEU.AND P1, PT, R12, 1.175494350822287508e-38, PT ;  /* 0x008000000c00780b */ /* 0x000fe20003f2e000 */
[----:B------:R-:W-:Y:S01]  /*0850*/  FADD R11, R46, R42 ;  /* 0x0000002a2e0b7221 */ /* 0x000fe20000000000 */
[----:B------:R-:W-:Y:S01]  /*0860*/  FSEL R15, R3, 1, P3 ;  /* 0x3f800000030f7808 */ /* 0x000fe20001800000 */
[----:B------:R-:W1:Y:S01]  /*0870*/  LDC.64 R24, c[0x0][0x250] ;  /* 0x00009400ff187b82 */ /* 0x000e620000000a00 */
[C---:B----4-:R-:W-:Y:S01]  /*0880*/  FSETP.GT.AND P4, PT, R13.reuse, 8.50705917302346158658e+37, PT ;  /* 0x7e8000000d00780b */ /* 0x050fe20003f84000 */
[----:B------:R-:W-:Y:S01]  /*0890*/  @P3 FMUL R8, R8, 0.25 ;  /* 0x3e80000008083820 */ /* 0x000fe20000400000 */
[----:B------:R-:W-:-:S03]  /*08a0*/  FSETP.GEU.AND P3, PT, R13, 1.175494350822287508e-38, PT ;  /* 0x008000000d00780b */ /* 0x000fc60003f6e000 */
[----:B------:R-:W-:Y:S02]  /*08b0*/  @!P0 FMUL R8, R8, 16777216 ;  /* 0x4b80000008088820 */ /* 0x000fe40000400000 */
[----:B------:R-:W-:Y:S02]  /*08c0*/  @P2 FMUL R12, R12, 0.25 ;  /* 0x3e8000000c0c2820 */ /* 0x000fe40000400000 */
[----:B------:R-:W2:Y:S02]  /*08d0*/  MUFU.RCP R10, R8 ;  /* 0x00000008000a7308 */ /* 0x000ea40000001000 */
[----:B------:R-:W-:Y:S02]  /*08e0*/  @!P1 FMUL R12, R12, 16777216 ;  /* 0x4b8000000c0c9820 */ /* 0x000fe40000400000 */
[----:B------:R-:W-:-:S04]  /*08f0*/  @P4 FMUL R13, R13, 0.25 ;  /* 0x3e8000000d0d4820 */ /* 0x000fc80000400000 */
[----:B------:R-:W-:Y:S01]  /*0900*/  @!P3 FMUL R13, R13, 16777216 ;  /* 0x4b8000000d0db820 */ /* 0x000fe20000400000 */
[----:B------:R-:W3:Y:S01]  /*0910*/  MUFU.RCP R12, R12 ;  /* 0x0000000c000c7308 */ /* 0x000ee20000001000 */
[----:B------:R-:W-:Y:S01]  /*0920*/  @!P0 FMUL R15, R15, 16777216 ;  /* 0x4b8000000f0f8820 */ /* 0x000fe20000400000 */
[----:B------:R-:W-:-:S06]  /*0930*/  FSEL R14, R3, 1, P4 ;  /* 0x3f800000030e7808 */ /* 0x000fcc0002000000 */
[----:B------:R-:W4:Y:S01]  /*0940*/  MUFU.RCP R13, R13 ;  /* 0x0000000d000d7308 */ /* 0x000f220000001000 */
[----:B--2---:R-:W-:Y:S01]  /*0950*/  FMUL R10, R10, R15 ;  /* 0x0000000f0a0a7220 */ /* 0x004fe20000400000 */
[----:B------:R-:W-:Y:S01]  /*0960*/  FSEL R15, R3, 1, P2 ;  /* 0x3f800000030f7808 */ /* 0x000fe20001000000 */
[----:B------:R-:W-:-:S04]  /*0970*/  @!P3 FMUL R14, R14, 16777216 ;  /* 0x4b8000000e0eb820 */ /* 0x000fc80000400000 */
[----:B------:R-:W-:-:S04]  /*0980*/  @!P1 FMUL R15, R15, 16777216 ;  /* 0x4b8000000f0f9820 */ /* 0x000fc80000400000 */
[----:B---3--:R-:W-:Y:S01]  /*0990*/  FMUL R8, R12, R15 ;  /* 0x0000000f0c087220 */ /* 0x008fe20000400000 */
[----:B----4-:R-:W-:Y:S02]  /*09a0*/  FMUL R12, R13, R14 ;  /* 0x0000000e0d0c7220 */ /* 0x010fe40000400000 */
[----:B------:R-:W2:Y:S02]  /*09b0*/  LDC.64 R14, c[0x0][0x228] ;  /* 0x00008a00ff0e7b82 */ /* 0x000ea40000000a00 */
[----:B--2---:R-:W-:-:S06]  /*09c0*/  IMAD.WIDE R16, R0, 0x4, R14 ;  /* 0x0000000400107825 */ /* 0x004fcc00078e020e */
[----:B------:R-:W2:Y:S01]  /*09d0*/  LDG.E.EL.128 R16, desc[UR4][R16.64] ;  /* 0x0000000410107981 */ /* 0x000ea2000c2e1d00 */
[-C--:B------:R-:W-:Y:S02]  /*09e0*/  FSETP.NAN.AND P0, PT, R29, R29.reuse, PT ;  /* 0x0000001d1d00720b */ /* 0x080fe40003f08000 */
[----:B------:R-:W-:-:S11]  /*09f0*/  FSETP.GEU.AND P1, PT, R37, R29, PT ;  /* 0x0000001d2500720b */ /* 0x000fd60003f2e000 */
[----:B------:R-:W-:Y:S02]  /*0a00*/  @!P0 SEL R29, R29, R37, !P1 ;  /* 0x000000251d1d8207 */ /* 0x000fe40004800000 */
[-C--:B-----5:R-:W-:Y:S01]  /*0a10*/  FSETP.NAN.AND P1, PT, R33, R33.reuse, PT ;  /* 0x000000212100720b */ /* 0x0a0fe20003f28000 */
[----:B------:R-:W3:Y:S01]  /*0a20*/  LDC.64 R36, c[0x0][0x240] ;  /* 0x00009000ff247b82 */ /* 0x000ee20000000a00 */
[-C--:B------:R-:W-:Y:S02]  /*0a30*/  FSETP.NAN.AND P0, PT, R32, R32.reuse, PT ;  /* 0x000000202000720b */ /* 0x080fe40003f08000 */
[----:B------:R-:W-:Y:S02]  /*0a40*/  FSETP.GEU.AND P3, PT, R21, R33, PT ;  /* 0x000000211500720b */ /* 0x000fe40003f6e000 */
[----:B------:R-:W-:-:S07]  /*0a50*/  FSETP.GEU.AND P2, PT, R20, R32, PT ;  /* 0x000000201400720b */ /* 0x000fce0003f4e000 */
[----:B------:R-:W-:Y:S02]  /*0a60*/  @!P1 SEL R33, R33, R21, !P3 ;  /* 0x0000001521219207 */ /* 0x000fe40005800000 */
[----:B------:R-:W-:-:S03]  /*0a70*/  @!P0 SEL R32, R32, R20, !P2 ;  /* 0x0000001420208207 */ /* 0x000fc60005000000 */
[----:B------:R-:W-:Y:S02]  /*0a80*/  FADD R33, R6, R33 ;  /* 0x0000002106217221 */ /* 0x000fe40000000000 */
[----:B------:R-:W-:Y:S01]  /*0a90*/  FADD R32, R7, R32 ;  /* 0x0000002007207221 */ /* 0x000fe20000000000 */
[----:B------:R-:W-:Y:S02]  /*0aa0*/  FSETP.NAN.AND P0, PT, R30, R30, PT ;  /* 0x0000001e1e00720b */ /* 0x000fe40003f08000 */
[----:B------:R-:W-:Y:S01]  /*0ab0*/  FSETP.NAN.AND P1, PT, R34, R34, PT ;  /* 0x000000222200720b */ /* 0x000fe20003f28000 */
[----:B------:R-:W-:Y:S01]  /*0ac0*/  FADD R29, R4, R29 ;  /* 0x0000001d041d7221 */ /* 0x000fe20000000000 */
[----:B------:R-:W-:Y:S01]  /*0ad0*/  FSETP.GEU.AND P2, PT, R38, R30, PT ;  /* 0x0000001e2600720b */ /* 0x000fe20003f4e000 */
[----:B------:R-:W-:Y:S01]  /*0ae0*/  FADD R28, R5, R28 ;  /* 0x0000001c051c7221 */ /* 0x000fe20000000000 */
[----:B------:R-:W-:Y:S01]  /*0af0*/  FSETP.GEU.AND P3, PT, R22, R34, PT ;  /* 0x000000221600720b */ /* 0x000fe20003f6e000 */
[----:B---3--:R-:W-:-:S06]  /*0b00*/  IMAD.WIDE R36, R0, 0x4, R36 ;  /* 0x0000000400247825 */ /* 0x008fcc00078e0224 */
[----:B------:R-:W-:Y:S02]  /*0b10*/  @!P0 SEL R30, R30, R38, !P2 ;  /* 0x000000261e1e8207 */ /* 0x000fe40005000000 */
[----:B------:R-:W-:-:S03]  /*0b20*/  @!P1 SEL R34, R34, R22, !P3 ;  /* 0x0000001622229207 */ /* 0x000fc60005800000 */
[----:B------:R-:W-:Y:S02]  /*0b30*/  FADD R30, R9, R30 ;  /* 0x0000001e091e7221 */ /* 0x000fe40000000000 */
[----:B------:R-:W-:Y:S01]  /*0b40*/  FADD R34, R11, R34 ;  /* 0x000000220b227221 */ /* 0x000fe20000000000 */
[----:B--2---:R-:W-:-:S04]  /*0b50*/  FADD R7, -R17, R33 ;  /* 0x0000002111077221 */ /* 0x004fc80000000100 */
[----:B------:R-:W-:Y:S02]  /*0b60*/  FMUL R14, R8, R7 ;  /* 0x00000007080e7220 */ /* 0x000fe40000400000 */
[----:B------:R-:W2:Y:S01]  /*0b70*/  LDC.64 R6, c[0x0][0x238] ;  /* 0x00008e00ff067b82 */ /* 0x000ea20000000a00 */
[----:B------:R-:W-:Y:S01]  /*0b80*/  FADD R5, -R17, R29 ;  /* 0x0000001d11057221 */ /* 0x000fe20000000100 */
[C---:B------:R-:W-:Y:S01]  /*0b90*/  FADD R13, -R16.reuse, R32 ;  /* 0x00000020100d7221 */ /* 0x040fe20000000100 */
[----:B------:R-:W-:Y:S02]  /*0ba0*/  FADD R15, -R16, R28 ;  /* 0x0000001c100f7221 */ /* 0x000fe40000000100 */
[----:B------:R-:W-:Y:S01]  /*0bb0*/  FMUL R20, R8, R5 ;  /* 0x0000000508147220 */ /* 0x000fe20000400000 */
[C---:B------:R-:W-:Y:S01]  /*0bc0*/  FMUL R13, R10.reuse, R13 ;  /* 0x0000000d0a0d7220 */ /* 0x040fe20000400000 */
[----:B------:R-:W-:Y:S02]  /*0bd0*/  FMUL R15, R10, R15 ;  /* 0x0000000f0a0f7220 */ /* 0x000fe40000400000 */
[----:B------:R-:W3:Y:S01]  /*0be0*/  LDG.E.EL.128 R8, desc[UR4][R36.64] ;  /* 0x0000000424087981 */ /* 0x000ee2000c2e1d00 */
[----:B--2---:R-:W-:-:S06]  /*0bf0*/  IMAD.WIDE R6, R0, 0x4, R6 ;  /* 0x0000000400067825 */ /* 0x004fcc00078e0206 */
[----:B------:R-:W3:Y:S01]  /*0c00*/  LDG.E.EL.128 R4, desc[UR4][R6.64] ;  /* 0x0000000406047981 */ /* 0x000ee2000c2e1d00 */
[-C--:B------:R-:W-:Y:S02]  /*0c10*/  FSETP.NAN.AND P1, PT, R35, R35.reuse, PT ;  /* 0x000000232300720b */ /* 0x080fe40003f28000 */
[----:B------:R-:W-:-:S11]  /*0c20*/  FSETP.GEU.AND P3, PT, R23, R35, PT ;  /* 0x000000231700720b */ /* 0x000fd60003f6e000 */
[----:B------:R-:W-:Y:S01]  /*0c30*/  @!P1 SEL R35, R35, R23, !P3 ;  /* 0x0000001723239207 */ /* 0x000fe20005800000 */
[C-C-:B---3--:R-:W-:Y:S01]  /*0c40*/  FFMA R16, R4.reuse, R15, R8.reuse ;  /* 0x0000000f04107223 */ /* 0x148fe20000000008 */
[C-C-:B------:R-:W-:Y:S01]  /*0c50*/  FFMA R17, R5.reuse, R20, R9.reuse ;  /* 0x0000001405117223 */ /* 0x140fe20000000009 */
[----:B------:R-:W-:Y:S01]  /*0c60*/  FFMA R4, R4, R13, R8 ;  /* 0x0000000d04047223 */ /* 0x000fe20000000008 */
[----:B------:R-:W-:Y:S01]  /*0c70*/  FFMA R5, R5, R14, R9 ;  /* 0x0000000e05057223 */ /* 0x000fe20000000009 */
[----:B-1----:R-:W-:-:S04]  /*0c80*/  IMAD.WIDE R14, R0, 0x4, R24 ;  /* 0x00000004000e7825 */ /* 0x002fc800078e0218 */
[C---:B------:R-:W-:Y:S01]  /*0c90*/  FADD R13, -R18.reuse, R30 ;  /* 0x0000001e120d7221 */ /* 0x040fe20000000100 */
[----:B------:R-:W-:-:S03]  /*0ca0*/  FADD R9, -R18, R34 ;  /* 0x0000002212097221 */ /* 0x000fc60000000100 */
[C---:B------:R-:W-:Y:S01]  /*0cb0*/  FMUL R21, R12.reuse, R13 ;  /* 0x0000000d0c157220 */ /* 0x040fe20000400000 */
[----:B------:R-:W-:Y:S02]  /*0cc0*/  FMUL R9, R12, R9 ;  /* 0x000000090c097220 */ /* 0x000fe40000400000 */
[----:B------:R-:W2:Y:S01]  /*0cd0*/  LDG.E.EL.128 R12, desc[UR4][R14.64] ;  /* 0x000000040e0c7981 */ /* 0x000ea2000c2e1d00 */
[C-C-:B------:R-:W-:Y:S01]  /*0ce0*/  FFMA R18, R6.reuse, R21, R10.reuse ;  /* 0x0000001506127223 */ /* 0x140fe2000000000a */
[----:B------:R-:W-:Y:S02]  /*0cf0*/  FFMA R6, R6, R9, R10 ;  /* 0x0000000906067223 */ /* 0x000fe4000000000a */
[----:B------:R-:W1:Y:S02]  /*0d00*/  LDC.64 R8, c[0x0][0x248] ;  /* 0x00009200ff087b82 */ /* 0x000e640000000a00 */
[----:B-1----:R-:W-:-:S05]  /*0d10*/  IMAD.WIDE R8, R0, 0x4, R8 ;  /* 0x0000000400087825 */ /* 0x002fca00078e0208 */
[----:B------:R1:W3:Y:S01]  /*0d20*/  LDG.E.EL.128 R20, desc[UR4][R8.64] ;  /* 0x0000000408147981 */ /* 0x0002e2000c2e1d00 */
[----:B------:R-:W-:-:S04]  /*0d30*/  FADD R27, R27, 9.9999997473787516356e-06 ;  /* 0x3727c5ac1b1b7421 */ /* 0x000fc80000000000 */
[----:B------:R-:W4:Y:S01]  /*0d40*/  MUFU.SQRT R24, R27 ;  /* 0x0000001b00187308 */ /* 0x000f220000002000 */
[-C--:B------:R-:W-:Y:S02]  /*0d50*/  FSETP.NAN.AND P0, PT, R31, R31.reuse, PT ;  /* 0x0000001f1f00720b */ /* 0x080fe40003f08000 */
[----:B------:R-:W-:Y:S02]  /*0d60*/  FSETP.GEU.AND P2, PT, R39, R31, PT ;  /* 0x0000001f2700720b */ /* 0x000fe40003f4e000 */
[----:B----4-:R-:W-:-:S09]  /*0d70*/  FSETP.GT.AND P1, PT, R24, 8.50705917302346158658e+37, PT ;  /* 0x7e8000001800780b */ /* 0x010fd20003f24000 */
[----:B------:R-:W-:Y:S02]  /*0d80*/  @!P0 SEL R31, R31, R39, !P2 ;  /* 0x000000271f1f8207 */ /* 0x000fe40005000000 */
[C---:B------:R-:W-:Y:S01]  /*0d90*/  FSETP.GEU.AND P2, PT, R24.reuse, 1.175494350822287508e-38, PT ;  /* 0x008000001800780b */ /* 0x040fe20003f4e000 */
[----:B------:R-:W-:Y:S01]  /*0da0*/  FADD R26, R51, R43 ;  /* 0x0000002b331a7221 */ /* 0x000fe20000000000 */
[----:B------:R-:W4:Y:S01]  /*0db0*/  LDC.64 R38, c[0x0][0x268] ;  /* 0x00009a00ff267b82 */ /* 0x000f220000000a00 */
[----:B------:R-:W-:-:S10]  /*0dc0*/  @P1 FMUL R24, R24, 0.25 ;  /* 0x3e80000018181820 */ /* 0x000fd40000400000 */
[----:B------:R-:W-:-:S06]  /*0dd0*/  @!P2 FMUL R24, R24, 16777216 ;  /* 0x4b8000001818a820 */ /* 0x000fcc0000400000 */
[----:B------:R-:W-:Y:S01]  /*0de0*/  MUFU.RCP R24, R24 ;  /* 0x0000001800187308 */ /* 0x000fe20000001000 */
[----:B------:R-:W-:Y:S01]  /*0df0*/  FADD R31, R26, R31 ;  /* 0x0000001f1a1f7221 */ /* 0x000fe20000000000 */
[----:B------:R-:W-:-:S04]  /*0e00*/  FADD R26, R47, R43 ;  /* 0x0000002b2f1a7221 */ /* 0x000fc80000000000 */
[----:B------:R-:W-:Y:S01]  /*0e10*/  FADD R35, R26, R35 ;  /* 0x000000231a237221 */ /* 0x000fe20000000000 */
[----:B--2---:R-:W-:Y:S01]  /*0e20*/  FADD R13, R13, 9.9999997473787516356e-06 ;  /* 0x3727c5ac0d0d7421 */ /* 0x004fe20000000000 */
[----:B------:R-:W-:-:S03]  /*0e30*/  FADD R10, R12, 9.9999997473787516356e-06 ;  /* 0x3727c5ac0c0a7421 */ /* 0x000fc60000000000 */
[----:B------:R-:W2:Y:S01]  /*0e40*/  MUFU.SQRT R12, R13 ;  /* 0x0000000d000c7308 */ /* 0x000ea20000002000 */
[----:B------:R-:W-:-:S07]  /*0e50*/  FADD R15, R15, 9.9999997473787516356e-06 ;  /* 0x3727c5ac0f0f7421 */ /* 0x000fce0000000000 */
[----:B------:R-:W5:Y:S01]  /*0e60*/  MUFU.SQRT R10, R10 ;  /* 0x0000000a000a7308 */ /* 0x000f620000002000 */
[----:B------:R-:W-:Y:S01]  /*0e70*/  FADD R14, R14, 9.9999997473787516356e-06 ;  /* 0x3727c5ac0e0e7421 */ /* 0x000fe20000000000 */
[C---:B--2---:R-:W-:Y:S02]  /*0e80*/  FSETP.GT.AND P6, PT, R12.reuse, 8.50705917302346158658e+37, PT ;  /* 0x7e8000000c00780b */ /* 0x044fe40003fc4000 */
[----:B------:R-:W-:-:S04]  /*0e90*/  FSETP.GEU.AND P5, PT, R12, 1.175494350822287508e-38, PT ;  /* 0x008000000c00780b */ /* 0x000fc80003fae000 */
[----:B-1----:R-:W1:Y:S01]  /*0ea0*/  MUFU.SQRT R9, R15 ;  /* 0x0000000f00097308 */ /* 0x002e620000002000 */
[----:B------:R-:W-:Y:S02]  /*0eb0*/  FSEL R13, R3, 1, P1 ;  /* 0x3f800000030d7808 */ /* 0x000fe40000800000 */
[----:B-----5:R-:W-:-:S05]  /*0ec0*/  FSETP.GT.AND P0, PT, R10, 8.50705917302346158658e+37, PT ;  /* 0x7e8000000a00780b */ /* 0x020fca0003f04000 */
[----:B------:R2:W5:Y:S01]  /*0ed0*/  MUFU.SQRT R8, R14 ;  /* 0x0000000e00087308 */ /* 0x0005620000002000 */
[----:B------:R-:W-:Y:S01]  /*0ee0*/  @!P2 FMUL R13, R13, 16777216 ;  /* 0x4b8000000d0da820 */ /* 0x000fe20000400000 */
[----:B------:R-:W-:Y:S01]  /*0ef0*/  @P6 FMUL R12, R12, 0.25 ;  /* 0x3e8000000c0c6820 */ /* 0x000fe20000400000 */
[----:B------:R-:W-:Y:S02]  /*0f00*/  FSETP.GEU.AND P1, PT, R10, 1.175494350822287508e-38, PT ;  /* 0x008000000a00780b */ /* 0x000fe40003f2e000 */
[----:B------:R-:W-:Y:S01]  /*0f10*/  FMUL R13, R24, R13 ;  /* 0x0000000d180d7220 */ /* 0x000fe20000400000 */
[C---:B------:R-:W-:Y:S01]  /*0f20*/  FADD R24, -R19.reuse, R35 ;  /* 0x0000002313187221 */ /* 0x040fe20000000100 */
[----:B------:R-:W-:Y:S01]  /*0f30*/  @!P5 FMUL R12, R12, 16777216 ;  /* 0x4b8000000c0cd820 */ /* 0x000fe20000400000 */
[----:B--2---:R-:W-:Y:S01]  /*0f40*/  FADD R14, -R19, R31 ;  /* 0x0000001f130e7221 */ /* 0x004fe20000000100 */
[----:B-1----:R-:W-:Y:S01]  /*0f50*/  FSETP.GT.AND P3, PT, R9, 8.50705917302346158658e+37, PT ;  /* 0x7e8000000900780b */ /* 0x002fe20003f64000 */
[C---:B------:R-:W-:Y:S01]  /*0f60*/  FMUL R24, R13.reuse, R24 ;  /* 0x000000180d187220 */ /* 0x040fe20000400000 */
[----:B------:R1:W2:Y:S01]  /*0f70*/  MUFU.RCP R26, R12 ;  /* 0x0000000c001a7308 */ /* 0x0002a20000001000 */
[----:B------:R-:W-:Y:S01]  /*0f80*/  FMUL R36, R13, R14 ;  /* 0x0000000e0d247220 */ /* 0x000fe20000400000 */
[----:B------:R-:W-:Y:S01]  /*0f90*/  @P0 FMUL R10, R10, 0.25 ;  /* 0x3e8000000a0a0820 */ /* 0x000fe20000400000 */
[----:B-----5:R-:W-:-:S02]  /*0fa0*/  FSETP.GT.AND P4, PT, R8, 8.50705917302346158658e+37, PT ;  /* 0x7e8000000800780b */ /* 0x020fc40003f84000 */
[----:B------:R-:W-:Y:S01]  /*0fb0*/  FSEL R14, R3, 1, P0 ;  /* 0x3f800000030e7808 */ /* 0x000fe20000000000 */
[--C-:B------:R-:W-:Y:S01]  /*0fc0*/  FFMA R19, R7, R36, R11.reuse ;  /* 0x0000002407137223 */ /* 0x100fe2000000000b */
[----:B------:R-:W-:Y:S01]  /*0fd0*/  FSETP.GEU.AND P0, PT, R9, 1.175494350822287508e-38, PT ;  /* 0x008000000900780b */ /* 0x000fe20003f0e000 */
[----:B------:R-:W-:Y:S01]  /*0fe0*/  FFMA R7, R7, R24, R11 ;  /* 0x0000001807077223 */ /* 0x000fe2000000000b */
[----:B------:R-:W-:Y:S02]  /*0ff0*/  FSEL R11, R3, 1, P6 ;  /* 0x3f800000030b7808 */ /* 0x000fe40003000000 */
[----:B------:R-:W-:Y:S01]  /*1000*/  FSETP.GEU.AND P2, PT, R8, 1.175494350822287508e-38, PT ;  /* 0x008000000800780b */ /* 0x000fe20003f4e000 */
[----:B------:R-:W-:Y:S01]  /*1010*/  @!P1 FMUL R10, R10, 16777216 ;  /* 0x4b8000000a0a9820 */ /* 0x000fe20000400000 */
[----:B-1----:R-:W1:Y:S01]  /*1020*/  LDC.64 R12, c[0x0][0x260] ;  /* 0x00009800ff0c7b82 */ /* 0x002e620000000a00 */
[----:B------:R-:W-:Y:S01]  /*1030*/  @!P5 FMUL R11, R11, 16777216 ;  /* 0x4b8000000b0bd820 */ /* 0x000fe20000400000 */
[----:B------:R-:W-:Y:S01]  /*1040*/  @P3 FMUL R9, R9, 0.25 ;  /* 0x3e80000009093820 */ /* 0x000fe20000400000 */
[----:B------:R5:W4:Y:S01]  /*1050*/  MUFU.RCP R27, R10 ;  /* 0x0000000a001b7308 */ /* 0x000b220000001000 */
[----:B------:R-:W-:Y:S01]  /*1060*/  @P4 FMUL R8, R8, 0.25 ;  /* 0x3e80000008084820 */ /* 0x000fe20000400000 */
[----:B--2---:R-:W-:-:S02]  /*1070*/  FMUL R26, R26, R11 ;  /* 0x0000000b1a1a7220 */ /* 0x004fc40000400000 */
[----:B------:R-:W-:Y:S01]  /*1080*/  @!P0 FMUL R9, R9, 16777216 ;  /* 0x4b80000009098820 */ /* 0x000fe20000400000 */
[C---:B------:R-:W-:Y:S01]  /*1090*/  FSEL R15, R3.reuse, 1, P4 ;  /* 0x3f800000030f7808 */ /* 0x040fe20002000000 */
[----:B------:R-:W-:Y:S01]  /*10a0*/  @!P1 FMUL R14, R14, 16777216 ;  /* 0x4b8000000e0e9820 */ /* 0x000fe20000400000 */
[----:B---3--:R-:W-:Y:S01]  /*10b0*/  FADD R25, -R22, R34 ;  /* 0x0000002216197221 */ /* 0x008fe20000000100 */
[----:B------:R-:W2:Y:S01]  /*10c0*/  LDC.64 R36, c[0x0][0x270] ;  /* 0x00009c00ff247b82 */ /* 0x000ea20000000a00 */
[----:B------:R-:W-:Y:S01]  /*10d0*/  @!P2 FMUL R8, R8, 16777216 ;  /* 0x4b8000000808a820 */ /* 0x000fe20000400000 */
[----:B------:R3:W3:Y:S06]  /*10e0*/  MUFU.RCP R24, R9 ;  /* 0x0000000900187308 */ /* 0x0006ec0000001000 */
[----:B-----5:R-:W5:Y:S02]  /*10f0*/  LDC.64 R10, c[0x0][0x258] ;  /* 0x00009600ff0a7b82 */ /* 0x020f640000000a00 */
[----:B------:R-:W3:Y:S01]  /*1100*/  MUFU.RCP R8, R8 ;  /* 0x0000000800087308 */ /* 0x000ee20000001000 */
[----:B------:R-:W-:Y:S01]  /*1110*/  FSEL R3, R3, 1, P3 ;  /* 0x3f80000003037808 */ /* 0x000fe20001800000 */
[----:B0---4-:R-:W-:Y:S01]  /*1120*/  FMUL R27, R27, R14 ;  /* 0x0000000e1b1b7220 */ /* 0x011fe20000400000 */
[C---:B------:R-:W-:Y:S01]  /*1130*/  FADD R14, -R20.reuse, R32 ;  /* 0x00000020140e7221 */ /* 0x040fe20000000100 */
[----:B------:R-:W-:-:S02]  /*1140*/  FADD R20, -R20, R28 ;  /* 0x0000001c14147221 */ /* 0x000fc40000000100 */
[----:B------:R-:W-:Y:S01]  /*1150*/  @!P0 FMUL R3, R3, 16777216 ;  /* 0x4b80000003038820 */ /* 0x000fe20000400000 */
[----:B---3--:R-:W-:Y:S01]  /*1160*/  FADD R9, -R21, R33 ;  /* 0x0000002115097221 */ /* 0x008fe20000000100 */
[----:B------:R-:W-:Y:S01]  /*1170*/  @!P2 FMUL R15, R15, 16777216 ;  /* 0x4b8000000f0fa820 */ /* 0x000fe20000400000 */
[----:B------:R-:W-:Y:S01]  /*1180*/  FADD R21, -R21, R29 ;  /* 0x0000001d15157221 */ /* 0x000fe20000000100 */
[----:B------:R-:W-:Y:S01]  /*1190*/  FMUL R24, R24, R3 ;  /* 0x0000000318187220 */ /* 0x000fe20000400000 */
[C---:B------:R-:W-:Y:S01]  /*11a0*/  FMUL R3, R27.reuse, R14 ;  /* 0x0000000e1b037220 */ /* 0x040fe20000400000 */
[----:B------:R-:W-:Y:S01]  /*11b0*/  FMUL R27, R27, R20 ;  /* 0x000000141b1b7220 */ /* 0x000fe20000400000 */
[C---:B------:R-:W-:Y:S01]  /*11c0*/  FMUL R20, R26.reuse, R9 ;  /* 0x000000091a147220 */ /* 0x040fe20000400000 */
[----:B------:R-:W-:Y:S01]  /*11d0*/  FMUL R26, R26, R21 ;  /* 0x000000151a1a7220 */ /* 0x000fe20000400000 */
[----:B------:R-:W-:Y:S01]  /*11e0*/  FMUL R8, R8, R15 ;  /* 0x0000000f08087220 */ /* 0x000fe20000400000 */
[----:B-1----:R-:W-:-:S04]  /*11f0*/  IMAD.WIDE R12, R0, 0x4, R12 ;  /* 0x00000004000c7825 */ /* 0x002fc800078e020c */
[----:B------:R-:W-:Y:S01]  /*1200*/  FADD R21, -R22, R30 ;  /* 0x0000001e16157221 */ /* 0x000fe20000000100 */
[----:B-----5:R-:W-:-:S04]  /*1210*/  IMAD.WIDE R10, R0, 0x4, R10 ;  /* 0x00000004000a7825 */ /* 0x020fc800078e020a */
[C---:B------:R-:W-:Y:S01]  /*1220*/  FMUL R25, R8.reuse, R25 ;  /* 0x0000001908197220 */ /* 0x040fe20000400000 */
[----:B------:R-:W-:Y:S01]  /*1230*/  FMUL R21, R8, R21 ;  /* 0x0000001508157220 */ /* 0x000fe20000400000 */
[----:B------:R-:W3:Y:S04]  /*1240*/  LDG.E.EL.128 R12, desc[UR4][R12.64] ;  /* 0x000000040c0c7981 */ /* 0x000ee8000c2e1d00 */
[----:B------:R-:W3:Y:S01]  /*1250*/  LDG.E.EL.128 R8, desc[UR4][R10.64] ;  /* 0x000000040a087981 */ /* 0x000ee2000c2e1d00 */
[----:B------:R-:W-:Y:S02]  /*1260*/  FSETP.GEU.AND P2, PT, R19, RZ, PT ;  /* 0x000000ff1300720b */ /* 0x000fe40003f4e000 */
[----:B------:R-:W-:Y:S02]  /*1270*/  FSETP.GEU.AND P3, PT, R18, RZ, PT ;  /* 0x000000ff1200720b */ /* 0x000fe40003f6e000 */
[----:B------:R-:W-:-:S02]  /*1280*/  FSETP.GEU.AND P0, PT, R6, RZ, PT ;  /* 0x000000ff0600720b */ /* 0x000fc40003f0e000 */
[----:B------:R-:W-:Y:S02]  /*1290*/  SEL R19, R19, RZ, P2 ;  /* 0x000000ff13137207 */ /* 0x000fe40001000000 */
[----:B------:R-:W-:Y:S02]  /*12a0*/  SEL R18, R18, RZ, P3 ;  /* 0x000000ff12127207 */ /* 0x000fe40001800000 */
[----:B------:R-:W-:Y:S02]  /*12b0*/  FSETP.GEU.AND P4, PT, R17, RZ, PT ;  /* 0x000000ff1100720b */ /* 0x000fe40003f8e000 */
[----:B------:R-:W-:Y:S02]  /*12c0*/  FSETP.GEU.AND P5, PT, R16, RZ, PT ;  /* 0x000000ff1000720b */ /* 0x000fe40003fae000 */
[----:B------:R-:W-:Y:S02]  /*12d0*/  FSETP.GEU.AND P6, PT, R7, RZ, PT ;  /* 0x000000ff0700720b */ /* 0x000fe40003fce000 */
[----:B------:R-:W-:-:S02]  /*12e0*/  FSETP.GEU.AND P1, PT, R5, RZ, PT ;  /* 0x000000ff0500720b */ /* 0x000fc40003f2e000 */
[----:B------:R-:W-:Y:S02]  /*12f0*/  FSETP.GEU.AND P2, PT, R4, RZ, PT ;  /* 0x000000ff0400720b */ /* 0x000fe40003f4e000 */
[----:B------:R-:W-:Y:S02]  /*1300*/  SEL R6, R6, RZ, P0 ;  /* 0x000000ff06067207 */ /* 0x000fe40000000000 */
[----:B------:R-:W-:Y:S02]  /*1310*/  SEL R17, R17, RZ, P4 ;  /* 0x000000ff11117207 */ /* 0x000fe40002000000 */
[----:B------:R-:W-:Y:S02]  /*1320*/  SEL R16, R16, RZ, P5 ;  /* 0x000000ff10107207 */ /* 0x000fe40002800000 */
[----:B------:R-:W-:Y:S02]  /*1330*/  SEL R7, R7, RZ, P6 ;  /* 0x000000ff07077207 */ /* 0x000fe40003000000 */
[----:B------:R-:W-:-:S02]  /*1340*/  SEL R5, R5, RZ, P1 ;  /* 0x000000ff05057207 */ /* 0x000fc40000800000 */
[----:B------:R-:W-:Y:S01]  /*1350*/  SEL R4, R4, RZ, P2 ;  /* 0x000000ff04047207 */ /* 0x000fe20001000000 */
[C---:B------:R-:W-:Y:S01]  /*1360*/  IMAD.WIDE R38, R2.reuse, 0x4, R38 ;  /* 0x0000000402267825 */ /* 0x040fe200078e0226 */
[----:B------:R-:W-:Y:S03]  /*1370*/  STG.E.128 desc[UR4][R52.64], R28 ;  /* 0x0000001c34007986 */ /* 0x000fe6000c101d04 */
[----:B--2---:R-:W-:Y:S01]  /*1380*/  IMAD.WIDE R36, R2, 0x4, R36 ;  /* 0x0000000402247825 */ /* 0x004fe200078e0224 */
[----:B------:R-:W-:Y:S04]  /*1390*/  STG.E.128 desc[UR4][R52.64+0x800], R32 ;  /* 0x0008002034007986 */ /* 0x000fe8000c101d04 */
[----:B------:R-:W-:Y:S04]  /*13a0*/  STG.E.128 desc[UR4][R38.64], R16 ;  /* 0x0000001026007986 */ /* 0x000fe8000c101d04 */
[----:B------:R-:W-:Y:S01]  /*13b0*/  STG.E.128 desc[UR4][R38.64+0x800], R4 ;  /* 0x0008000426007986 */ /* 0x000fe2000c101d04 */
[C-C-:B---3--:R-:W-:Y:S01]  /*13c0*/  FFMA R0, R8.reuse, R27, R12.reuse ;  /* 0x0000001b08007223 */ /* 0x148fe2000000000c */
[C---:B------:R-:W-:Y:S01]  /*13d0*/  FADD R27, -R23.reuse, R31 ;  /* 0x0000001f171b7221 */ /* 0x040fe20000000100 */
[----:B------:R-:W-:Y:S01]  /*13e0*/  FFMA R8, R8, R3, R12 ;  /* 0x0000000308087223 */ /* 0x000fe2000000000c */
[----:B------:R-:W-:Y:S01]  /*13f0*/  FADD R23, -R23, R35 ;  /* 0x0000002317177221 */ /* 0x000fe20000000100 */
[C-C-:B------:R-:W-:Y:S01]  /*1400*/  FFMA R3, R9.reuse, R26, R13.reuse ;  /* 0x0000001a09037223 */ /* 0x140fe2000000000d */
[----:B------:R-:W-:Y:S01]  /*1410*/  FFMA R9, R9, R20, R13 ;  /* 0x0000001409097223 */ /* 0x000fe2000000000d */
[C---:B------:R-:W-:Y:S01]  /*1420*/  FMUL R20, R24.reuse, R27 ;  /* 0x0000001b18147220 */ /* 0x040fe20000400000 */
[----:B------:R-:W-:-:S03]  /*1430*/  FMUL R24, R24, R23 ;  /* 0x0000001718187220 */ /* 0x000fc60000400000 */
[C-C-:B------:R-:W-:Y:S01]  /*1440*/  FFMA R12, R11.reuse, R20, R15.reuse ;  /* 0x000000140b0c7223 */ /* 0x140fe2000000000f */
[----:B------:R-:W-:Y:S01]  /*1450*/  FFMA R11, R11, R24, R15 ;  /* 0x000000180b0b7223 */ /* 0x000fe2000000000f */
[C-C-:B------:R-:W-:Y:S01]  /*1460*/  FFMA R21, R10.reuse, R21, R14.reuse ;  /* 0x000000150a157223 */ /* 0x140fe2000000000e */
[----:B------:R-:W-:-:S03]  /*1470*/  FFMA R10, R10, R25, R14 ;  /* 0x000000190a0a7223 */ /* 0x000fc6000000000e */
[C---:B------:R-:W-:Y:S02]  /*1480*/  FSETP.GEU.AND P3, PT, R11.reuse, RZ, PT ;  /* 0x000000ff0b00720b */ /* 0x040fe40003f6e000 */
[----:B------:R-:W-:Y:S02]  /*1490*/  FSETP.GEU.AND P0, PT, R12, RZ, PT ;  /* 0x000000ff0c00720b */ /* 0x000fe40003f0e000 */
[----:B------:R-:W-:Y:S02]  /*14a0*/  SEL R11, R11, RZ, P3 ;  /* 0x000000ff0b0b7207 */ /* 0x000fe40001800000 */
[----:B------:R-:W-:Y:S02]  /*14b0*/  FSETP.GEU.AND P4, PT, R10, RZ, PT ;  /* 0x000000ff0a00720b */ /* 0x000fe40003f8e000 */
[----:B------:R-:W-:Y:S02]  /*14c0*/  FSETP.GEU.AND P5, PT, R9, RZ, PT ;  /* 0x000000ff0900720b */ /* 0x000fe40003fae000 */
[----:B------:R-:W-:-:S02]  /*14d0*/  FSETP.GEU.AND P6, PT, R8, RZ, PT ;  /* 0x000000ff0800720b */ /* 0x000fc40003fce000 */
[----:B------:R-:W-:Y:S02]  /*14e0*/  FSETP.GEU.AND P1, PT, R21, RZ, PT ;  /* 0x000000ff1500720b */ /* 0x000fe40003f2e000 */
[----:B------:R-:W-:Y:S02]  /*14f0*/  FSETP.GEU.AND P2, PT, R3, RZ, PT ;  /* 0x000000ff0300720b */ /* 0x000fe40003f4e000 */
[----:B------:R-:W-:Y:S02]  /*1500*/  FSETP.GEU.AND P3, PT, R0, RZ, PT ;  /* 0x000000ff0000720b */ /* 0x000fe40003f6e000 */
[----:B------:R-:W-:Y:S02]  /*1510*/  SEL R15, R12, RZ, P0 ;  /* 0x000000ff0c0f7207 */ /* 0x000fe40000000000 */
[----:B------:R-:W-:Y:S02]  /*1520*/  SEL R10, R10, RZ, P4 ;  /* 0x000000ff0a0a7207 */ /* 0x000fe40002000000 */
[----:B------:R-:W-:-:S02]  /*1530*/  SEL R9, R9, RZ, P5 ;  /* 0x000000ff09097207 */ /* 0x000fc40002800000 */
[----:B------:R-:W-:Y:S02]  /*1540*/  SEL R14, R21, RZ, P1 ;  /* 0x000000ff150e7207 */ /* 0x000fe40000800000 */
[----:B------:R-:W-:Y:S02]  /*1550*/  SEL R13, R3, RZ, P2 ;  /* 0x000000ff030d7207 */ /* 0x000fe40001000000 */
[----:B------:R-:W-:Y:S02]  /*1560*/  SEL R12, R0, RZ, P3 ;  /* 0x000000ff000c7207 */ /* 0x000fe40001800000 */
[----:B------:R-:W-:-:S03]  /*1570*/  SEL R8, R8, RZ, P6 ;  /* 0x000000ff08087207 */ /* 0x000fc60003000000 */
[----:B------:R-:W-:Y:S04]  /*1580*/  STG.E.128 desc[UR4][R36.64], R12 ;  /* 0x0000000c24007986 */ /* 0x000fe8000c101d04 */
[----:B------:R-:W-:Y:S01]  /*1590*/  STG.E.128 desc[UR4][R36.64+0x800], R8 ;  /* 0x0008000824007986 */ /* 0x000fe2000c101d04 */
[----:B------:R-:W-:Y:S05]  /*15a0*/  EXIT ;  /* 0x000000000000794d */ /* 0x000fea0003800000 */
.L_x_0:
[----:B------:R-:W-:-:S00]  /*15b0*/  BRA `(.L_x_0) ;  /* 0xfffffffc00fc7947 */ /* 0x000fc0000383ffff */
[----:B------:R-:W-:-:S00]  /*15c0*/  NOP ;  /* 0x0000000000007918 */ /* 0x000fc00000000000 */
        /* <DEDUP_REMOVED lines=11> */
.L_x_1:


//--------------------- .nv.global.init           --------------------------
	.section	.nv.global.init,"aw",@progbits
.nv.global.init:
	.type		_$_str,@object
	.size		_$_str,(_$_str_$_2 - _$_str)
_$_str:
        /*0000*/ 	.byte	0x5f, 0x5f, 0x43, 0x55, 0x44, 0x41, 0x5f, 0x46, 0x54, 0x5a, 0x00
	.type		_$_str_$_2,@object
	.size		_$_str_$_2,(.L_1 - _$_str_$_2)
_$_str_$_2:
        /*000b*/ 	.byte	0x5f, 0x5f, 0x43, 0x55, 0x44, 0x41, 0x5f, 0x50, 0x52, 0x45, 0x43, 0x5f, 0x53, 0x51, 0x52, 0x54
        /*001b*/ 	.byte	0x00
.L_1:


//--------------------- .nv.constant0.triton_poi_fused__native_batch_norm_legit_no_training_add_convolution_max_pool2d_with_indices_relu_9 --------------------------
	.section	.nv.constant0.triton_poi_fused__native_batch_norm_legit_no_training_add_convolution_max_pool2d_with_indices_relu_9,"a",@progbits
	.sectionflags	@""
	.align	4
.nv.constant0.triton_poi_fused__native_batch_norm_legit_no_training_add_convolution_max_pool2d_with_indices_relu_9:
	.zero		636
